//
// Generated by NVIDIA NVVM Compiler
//
// Compiler Build ID: CL-36424714
// Cuda compilation tools, release 13.0, V13.0.88
// Based on NVVM 20.0.0
//

.version 9.0
.target sm_100
.address_size 64

	// .globl	_Z16matmul_optimizedPfS_S_i
// _ZZ16matmul_optimizedPfS_S_iE2As has been demoted
// _ZZ16matmul_optimizedPfS_S_iE2Bs has been demoted

.visible .entry _Z16matmul_optimizedPfS_S_i(
	.param .u64 .ptr .align 1 _Z16matmul_optimizedPfS_S_i_param_0,
	.param .u64 .ptr .align 1 _Z16matmul_optimizedPfS_S_i_param_1,
	.param .u64 .ptr .align 1 _Z16matmul_optimizedPfS_S_i_param_2,
	.param .u32 _Z16matmul_optimizedPfS_S_i_param_3
)
{
	.reg .pred 	%p<8>;
	.reg .b32 	%r<42>;
	.reg .b32 	%f<111>;
	.reg .b64 	%rd<13>;
	// demoted variable
	.shared .align 4 .b8 _ZZ16matmul_optimizedPfS_S_iE2As[4096];
	// demoted variable
	.shared .align 4 .b8 _ZZ16matmul_optimizedPfS_S_iE2Bs[4096];
	ld.param.u64 	%rd4, [_Z16matmul_optimizedPfS_S_i_param_0];
	ld.param.u64 	%rd5, [_Z16matmul_optimizedPfS_S_i_param_1];
	ld.param.u64 	%rd6, [_Z16matmul_optimizedPfS_S_i_param_2];
	ld.param.u32 	%r23, [_Z16matmul_optimizedPfS_S_i_param_3];
	mov.u32 	%r24, %ctaid.y;
	mov.u32 	%r25, %ntid.y;
	mov.u32 	%r39, %tid.y;
	mad.lo.s32 	%r2, %r24, %r25, %r39;
	mov.u32 	%r26, %ctaid.x;
	mov.u32 	%r27, %ntid.x;
	mov.u32 	%r37, %tid.x;
	mad.lo.s32 	%r4, %r26, %r27, %r37;
	setp.lt.s32 	%p1, %r23, 1;
	mov.f32 	%f110, 0f00000000;
	@%p1 bra 	$L__BB0_7;
	add.s32 	%r28, %r23, 31;
	shr.u32 	%r29, %r28, 5;
	shl.b32 	%r30, %r39, 7;
	mov.u32 	%r31, _ZZ16matmul_optimizedPfS_S_iE2As;
	add.s32 	%r5, %r31, %r30;
	shl.b32 	%r32, %r37, 2;
	add.s32 	%r6, %r5, %r32;
	mov.u32 	%r33, _ZZ16matmul_optimizedPfS_S_iE2Bs;
	add.s32 	%r8, %r33, %r32;
	add.s32 	%r7, %r8, %r30;
	neg.s32 	%r41, %r29;
	mad.lo.s32 	%r40, %r39, %r23, %r4;
	shl.b32 	%r11, %r23, 5;
	mad.lo.s32 	%r38, %r23, %r2, %r37;
	cvta.to.global.u64 	%rd1, %rd4;
	cvta.to.global.u64 	%rd2, %rd5;
	mov.f32 	%f110, 0f00000000;
$L__BB0_2:
	setp.ge.u32 	%p2, %r2, %r23;
	mul.wide.s32 	%rd7, %r38, 4;
	add.s64 	%rd3, %rd1, %rd7;
	setp.ge.s32 	%p3, %r37, %r23;
	mov.f32 	%f108, 0f00000000;
	or.pred  	%p4, %p2, %p3;
	@%p4 bra 	$L__BB0_4;
	ld.global.f32 	%f108, [%rd3];
$L__BB0_4:
	st.shared.f32 	[%r6], %f108;
	max.s32 	%r34, %r4, %r39;
	setp.ge.s32 	%p5, %r34, %r23;
	mov.f32 	%f109, 0f00000000;
	@%p5 bra 	$L__BB0_6;
	mul.wide.s32 	%rd8, %r40, 4;
	add.s64 	%rd9, %rd2, %rd8;
	ld.global.f32 	%f109, [%rd9];
$L__BB0_6:
	st.shared.f32 	[%r7], %f109;
	bar.sync 	0;
	ld.shared.f32 	%f12, [%r5];
	ld.shared.f32 	%f13, [%r8];
	fma.rn.f32 	%f14, %f12, %f13, %f110;
	ld.shared.f32 	%f15, [%r5+4];
	ld.shared.f32 	%f16, [%r8+128];
	fma.rn.f32 	%f17, %f15, %f16, %f14;
	ld.shared.f32 	%f18, [%r5+8];
	ld.shared.f32 	%f19, [%r8+256];
	fma.rn.f32 	%f20, %f18, %f19, %f17;
	ld.shared.f32 	%f21, [%r5+12];
	ld.shared.f32 	%f22, [%r8+384];
	fma.rn.f32 	%f23, %f21, %f22, %f20;
	ld.shared.f32 	%f24, [%r5+16];
	ld.shared.f32 	%f25, [%r8+512];
	fma.rn.f32 	%f26, %f24, %f25, %f23;
	ld.shared.f32 	%f27, [%r5+20];
	ld.shared.f32 	%f28, [%r8+640];
	fma.rn.f32 	%f29, %f27, %f28, %f26;
	ld.shared.f32 	%f30, [%r5+24];
	ld.shared.f32 	%f31, [%r8+768];
	fma.rn.f32 	%f32, %f30, %f31, %f29;
	ld.shared.f32 	%f33, [%r5+28];
	ld.shared.f32 	%f34, [%r8+896];
	fma.rn.f32 	%f35, %f33, %f34, %f32;
	ld.shared.f32 	%f36, [%r5+32];
	ld.shared.f32 	%f37, [%r8+1024];
	fma.rn.f32 	%f38, %f36, %f37, %f35;
	ld.shared.f32 	%f39, [%r5+36];
	ld.shared.f32 	%f40, [%r8+1152];
	fma.rn.f32 	%f41, %f39, %f40, %f38;
	ld.shared.f32 	%f42, [%r5+40];
	ld.shared.f32 	%f43, [%r8+1280];
	fma.rn.f32 	%f44, %f42, %f43, %f41;
	ld.shared.f32 	%f45, [%r5+44];
	ld.shared.f32 	%f46, [%r8+1408];
	fma.rn.f32 	%f47, %f45, %f46, %f44;
	ld.shared.f32 	%f48, [%r5+48];
	ld.shared.f32 	%f49, [%r8+1536];
	fma.rn.f32 	%f50, %f48, %f49, %f47;
	ld.shared.f32 	%f51, [%r5+52];
	ld.shared.f32 	%f52, [%r8+1664];
	fma.rn.f32 	%f53, %f51, %f52, %f50;
	ld.shared.f32 	%f54, [%r5+56];
	ld.shared.f32 	%f55, [%r8+1792];
	fma.rn.f32 	%f56, %f54, %f55, %f53;
	ld.shared.f32 	%f57, [%r5+60];
	ld.shared.f32 	%f58, [%r8+1920];
	fma.rn.f32 	%f59, %f57, %f58, %f56;
	ld.shared.f32 	%f60, [%r5+64];
	ld.shared.f32 	%f61, [%r8+2048];
	fma.rn.f32 	%f62, %f60, %f61, %f59;
	ld.shared.f32 	%f63, [%r5+68];
	ld.shared.f32 	%f64, [%r8+2176];
	fma.rn.f32 	%f65, %f63, %f64, %f62;
	ld.shared.f32 	%f66, [%r5+72];
	ld.shared.f32 	%f67, [%r8+2304];
	fma.rn.f32 	%f68, %f66, %f67, %f65;
	ld.shared.f32 	%f69, [%r5+76];
	ld.shared.f32 	%f70, [%r8+2432];
	fma.rn.f32 	%f71, %f69, %f70, %f68;
	ld.shared.f32 	%f72, [%r5+80];
	ld.shared.f32 	%f73, [%r8+2560];
	fma.rn.f32 	%f74, %f72, %f73, %f71;
	ld.shared.f32 	%f75, [%r5+84];
	ld.shared.f32 	%f76, [%r8+2688];
	fma.rn.f32 	%f77, %f75, %f76, %f74;
	ld.shared.f32 	%f78, [%r5+88];
	ld.shared.f32 	%f79, [%r8+2816];
	fma.rn.f32 	%f80, %f78, %f79, %f77;
	ld.shared.f32 	%f81, [%r5+92];
	ld.shared.f32 	%f82, [%r8+2944];
	fma.rn.f32 	%f83, %f81, %f82, %f80;
	ld.shared.f32 	%f84, [%r5+96];
	ld.shared.f32 	%f85, [%r8+3072];
	fma.rn.f32 	%f86, %f84, %f85, %f83;
	ld.shared.f32 	%f87, [%r5+100];
	ld.shared.f32 	%f88, [%r8+3200];
	fma.rn.f32 	%f89, %f87, %f88, %f86;
	ld.shared.f32 	%f90, [%r5+104];
	ld.shared.f32 	%f91, [%r8+3328];
	fma.rn.f32 	%f92, %f90, %f91, %f89;
	ld.shared.f32 	%f93, [%r5+108];
	ld.shared.f32 	%f94, [%r8+3456];
	fma.rn.f32 	%f95, %f93, %f94, %f92;
	ld.shared.f32 	%f96, [%r5+112];
	ld.shared.f32 	%f97, [%r8+3584];
	fma.rn.f32 	%f98, %f96, %f97, %f95;
	ld.shared.f32 	%f99, [%r5+116];
	ld.shared.f32 	%f100, [%r8+3712];
	fma.rn.f32 	%f101, %f99, %f100, %f98;
	ld.shared.f32 	%f102, [%r5+120];
	ld.shared.f32 	%f103, [%r8+3840];
	fma.rn.f32 	%f104, %f102, %f103, %f101;
	ld.shared.f32 	%f105, [%r5+124];
	ld.shared.f32 	%f106, [%r8+3968];
	fma.rn.f32 	%f110, %f105, %f106, %f104;
	bar.sync 	0;
	add.s32 	%r41, %r41, 1;
	setp.ne.s32 	%p6, %r41, 0;
	add.s32 	%r40, %r40, %r11;
	add.s32 	%r39, %r39, 32;
	add.s32 	%r38, %r38, 32;
	add.s32 	%r37, %r37, 32;
	@%p6 bra 	$L__BB0_2;
$L__BB0_7:
	max.s32 	%r35, %r2, %r4;
	setp.ge.s32 	%p7, %r35, %r23;
	@%p7 bra 	$L__BB0_9;
	mad.lo.s32 	%r36, %r23, %r2, %r4;
	cvta.to.global.u64 	%rd10, %rd6;
	mul.wide.s32 	%rd11, %r36, 4;
	add.s64 	%rd12, %rd10, %rd11;
	st.global.f32 	[%rd12], %f110;
$L__BB0_9:
	ret;

}


// ===== COMPILED SASS (sm_100) =====

	.target	sm_100

	.elftype	@"ET_EXEC"


//--------------------- .note.nv.tkinfo           --------------------------
	.section	.note.nv.tkinfo,"",@"SHT_NOTE"
	.sectionflags	@"SHF_NOTE_NV_TKINFO"
	.tkinfo
        /*0018*/ 	.word	0x00000002
        /*0030*/ 	.string	""
        /*0030*/ 	.string	"ptxas"
        /*0030*/ 	.string	"Cuda compilation tools, release 13.0, V13.0.88"
        /*0030*/ 	.string	"Build cuda_13.0.r13.0/compiler.36424714_0"
        /*0030*/ 	.string	"-arch sm_100 -m 64 "



//--------------------- .note.nv.cuinfo           --------------------------
	.section	.note.nv.cuinfo,"",@"SHT_NOTE"
	.sectionflags	@"SHF_NOTE_NV_CUINFO"
        /*0018*/ 	.short	0x0002
        /*001a*/ 	.short	0x0064
        /*001c*/ 	.short	0x0082
	.zero		2


//--------------------- .nv.info                  --------------------------
	.section	.nv.info,"",@"SHT_CUDA_INFO"
	.align	4


	//----- nvinfo : EIATTR_REGCOUNT
	.align		4
        /*0000*/ 	.byte	0x04, 0x2f
        /*0002*/ 	.short	(.L_1 - .L_0)
	.align		4
.L_0:
        /*0004*/ 	.word	index@(_Z16matmul_optimizedPfS_S_i)
        /*0008*/ 	.word	0x00000020


	//----- nvinfo : EIATTR_FRAME_SIZE
	.align		4
.L_1:
        /*000c*/ 	.byte	0x04, 0x11
        /*000e*/ 	.short	(.L_3 - .L_2)
	.align		4
.L_2:
        /*0010*/ 	.word	index@(_Z16matmul_optimizedPfS_S_i)
        /*0014*/ 	.word	0x00000000


	//----- nvinfo : EIATTR_MIN_STACK_SIZE
	.align		4
.L_3:
        /*0018*/ 	.byte	0x04, 0x12
        /*001a*/ 	.short	(.L_5 - .L_4)
	.align		4
.L_4:
        /*001c*/ 	.word	index@(_Z16matmul_optimizedPfS_S_i)
        /*0020*/ 	.word	0x00000000
.L_5:


//--------------------- .nv.compat                --------------------------
	.section	.nv.compat,"",@"SHT_CUDA_COMPAT_INFO"
	.align	4
        /*0000*/ 	.byte	0x02, 0x09, 0x00, 0x00, 0x02, 0x02, 0x01, 0x00, 0x02, 0x05, 0x05, 0x00, 0x03, 0x07, 0x01, 0x01
        /*0010*/ 	.byte	0x02, 0x03, 0x00, 0x00, 0x02, 0x06, 0x01, 0x00, 0x04, 0x0b, 0x08, 0x00, 0x09, 0x00, 0x00, 0x00
        /*0020*/ 	.byte	0x00, 0x00, 0x00, 0x00


//--------------------- .nv.info._Z16matmul_optimizedPfS_S_i --------------------------
	.section	.nv.info._Z16matmul_optimizedPfS_S_i,"",@"SHT_CUDA_INFO"
	.sectionflags	@""
	.align	4


	//----- nvinfo : EIATTR_CUDA_API_VERSION
	.align		4
        /*0000*/ 	.byte	0x04, 0x37
        /*0002*/ 	.short	(.L_7 - .L_6)
.L_6:
        /*0004*/ 	.word	0x00000082


	//----- nvinfo : EIATTR_KPARAM_INFO
	.align		4
.L_7:
        /*0008*/ 	.byte	0x04, 0x17
        /*000a*/ 	.short	(.L_9 - .L_8)
.L_8:
        /*000c*/ 	.word	0x00000000
        /*0010*/ 	.short	0x0003
        /*0012*/ 	.short	0x0018
        /*0014*/ 	.byte	0x00, 0xf0, 0x11, 0x00


	//----- nvinfo : EIATTR_KPARAM_INFO
	.align		4
.L_9:
        /*0018*/ 	.byte	0x04, 0x17
        /*001a*/ 	.short	(.L_11 - .L_10)
.L_10:
        /*001c*/ 	.word	0x00000000
        /*0020*/ 	.short	0x0002
        /*0022*/ 	.short	0x0010
        /*0024*/ 	.byte	0x00, 0xf5, 0x21, 0x00


	//----- nvinfo : EIATTR_KPARAM_INFO
	.align		4
.L_11:
        /*0028*/ 	.byte	0x04, 0x17
        /*002a*/ 	.short	(.L_13 - .L_12)
.L_12:
        /*002c*/ 	.word	0x00000000
        /*0030*/ 	.short	0x0001
        /*0032*/ 	.short	0x0008
        /*0034*/ 	.byte	0x00, 0xf5, 0x21, 0x00


	//----- nvinfo : EIATTR_KPARAM_INFO
	.align		4
.L_13:
        /*0038*/ 	.byte	0x04, 0x17
        /*003a*/ 	.short	(.L_15 - .L_14)
.L_14:
        /*003c*/ 	.word	0x00000000
        /*0040*/ 	.short	0x0000
        /*0042*/ 	.short	0x0000
        /*0044*/ 	.byte	0x00, 0xf5, 0x21, 0x00


	//----- nvinfo : EIATTR_SPARSE_MMA_MASK
	.align		4
.L_15:
        /*0048*/ 	.byte	0x03, 0x50
        /*004a*/ 	.short	0x0000


	//----- nvinfo : EIATTR_MAXREG_COUNT
	.align		4
        /*004c*/ 	.byte	0x03, 0x1b
        /*004e*/ 	.short	0x00ff


	//----- nvinfo : EIATTR_NUM_BARRIERS
	.align		4
        /*0050*/ 	.byte	0x02, 0x4c
        /*0052*/ 	.byte	0x01
	.zero		1


	//----- nvinfo : EIATTR_MERCURY_ISA_VERSION
	.align		4
        /*0054*/ 	.byte	0x03, 0x5f
        /*0056*/ 	.short	0x0101


	//----- nvinfo : EIATTR_VRC_CTA_INIT_COUNT
	.align		4
        /*0058*/ 	.byte	0x02, 0x4a
	.zero		1
	.zero		1


	//----- nvinfo : EIATTR_EXIT_INSTR_OFFSETS
	.align		4
        /*005c*/ 	.byte	0x04, 0x1c
        /*005e*/ 	.short	(.L_17 - .L_16)


	//   ....[0]....
.L_16:
        /*0060*/ 	.word	0x00000810


	//   ....[1]....
        /*0064*/ 	.word	0x00000860


	//----- nvinfo : EIATTR_CBANK_PARAM_SIZE
	.align		4
.L_17:
        /*0068*/ 	.byte	0x03, 0x19
        /*006a*/ 	.short	0x001c


	//----- nvinfo : EIATTR_PARAM_CBANK
	.align		4
        /*006c*/ 	.byte	0x04, 0x0a
        /*006e*/ 	.short	(.L_19 - .L_18)
	.align		4
.L_18:
        /*0070*/ 	.word	index@(.nv.constant0._Z16matmul_optimizedPfS_S_i)
        /*0074*/ 	.short	0x0380
        /*0076*/ 	.short	0x001c


	//----- nvinfo : EIATTR_SW_WAR
	.align		4
.L_19:
        /*0078*/ 	.byte	0x04, 0x36
        /*007a*/ 	.short	(.L_21 - .L_20)
.L_20:
        /*007c*/ 	.word	0x00000008
.L_21:


//--------------------- .nv.callgraph             --------------------------
	.section	.nv.callgraph,"",@"SHT_CUDA_CALLGRAPH"
	.align	4
	.sectionentsize	8
	.align		4
        /*0000*/ 	.word	0x00000000
	.align		4
        /*0004*/ 	.word	0xffffffff
	.align		4
        /*0008*/ 	.word	0x00000000
	.align		4
        /*000c*/ 	.word	0xfffffffe
	.align		4
        /*0010*/ 	.word	0x00000000
	.align		4
        /*0014*/ 	.word	0xfffffffd
	.align		4
        /*0018*/ 	.word	0x00000000
	.align		4
        /*001c*/ 	.word	0xfffffffc


//--------------------- .text._Z16matmul_optimizedPfS_S_i --------------------------
	.section	.text._Z16matmul_optimizedPfS_S_i,"ax",@progbits
	.align	128
        .global         _Z16matmul_optimizedPfS_S_i
        .type           _Z16matmul_optimizedPfS_S_i,@function
        .size           _Z16matmul_optimizedPfS_S_i,(.L_x_3 - _Z16matmul_optimizedPfS_S_i)
        .other          _Z16matmul_optimizedPfS_S_i,@"STO_CUDA_ENTRY STV_DEFAULT"
_Z16matmul_optimizedPfS_S_i:
.text._Z16matmul_optimizedPfS_S_i:
[----:B------:R-:W-:Y:S01]  /*0000*/  LDC R1, c[0x0][0x37c] ;  /* 0x0000df00ff017b82 */ /* 0x000fe20000000800 */
[----:B------:R-:W0:Y:S01]  /*0010*/  LDCU UR6, c[0x0][0x398] ;  /* 0x00007300ff0677ac */ /* 0x000e220008000800 */
[----:B------:R-:W1:Y:S06]  /*0020*/  S2R R18, SR_TID.Y ;  /* 0x0000000000127919 */ /* 0x000e6c0000002200 */
[----:B------:R-:W1:Y:S01]  /*0030*/  LDC R20, c[0x0][0x364] ;  /* 0x0000d900ff147b82 */ /* 0x000e620000000800 */
[----:B------:R-:W-:Y:S01]  /*0040*/  HFMA2 R25, -RZ, RZ, 0, 0 ;  /* 0x00000000ff197431 */ /* 0x000fe200000001ff */
[----:B------:R-:W2:Y:S01]  /*0050*/  LDCU.64 UR8, c[0x0][0x358] ;  /* 0x00006b00ff0877ac */ /* 0x000ea20008000a00 */
[----:B------:R-:W3:Y:S05]  /*0060*/  S2R R19, SR_TID.X ;  /* 0x0000000000137919 */ /* 0x000eea0000002100 */
[----:B------:R-:W1:Y:S08]  /*0070*/  S2UR UR4, SR_CTAID.Y ;  /* 0x00000000000479c3 */ /* 0x000e700000002600 */
[----:B------:R-:W3:Y:S01]  /*0080*/  S2UR UR5, SR_CTAID.X ;  /* 0x00000000000579c3 */ /* 0x000ee20000002500 */
[----:B0-----:R-:W-:-:S04]  /*0090*/  MOV R6, UR6 ;  /* 0x0000000600067c02 */ /* 0x001fc80008000f00 */
[----:B------:R-:W-:-:S03]  /*00a0*/  ISETP.GE.AND P0, PT, R6, 0x1, PT ;  /* 0x000000010600780c */ /* 0x000fc60003f06270 */
[----:B------:R-:W3:Y:S01]  /*00b0*/  LDC R21, c[0x0][0x360] ;  /* 0x0000d800ff157b82 */ /* 0x000ee20000000800 */
[----:B-1----:R-:W-:Y:S02]  /*00c0*/  IMAD R20, R20, UR4, R18 ;  /* 0x0000000414147c24 */ /* 0x002fe4000f8e0212 */
[----:B---3--:R-:W-:-:S07]  /*00d0*/  IMAD R21, R21, UR5, R19 ;  /* 0x0000000515157c24 */ /* 0x008fce000f8e0213 */
[----:B--2---:R-:W-:Y:S05]  /*00e0*/  @!P0 BRA `(.L_x_0) ;  /* 0x0000000400c08947 */ /* 0x004fea0003800000 */
[----:B------:R-:W0:Y:S01]  /*00f0*/  S2UR UR6, SR_CgaCtaId ;  /* 0x00000000000679c3 */ /* 0x000e220000008800 */
[----:B------:R-:W-:Y:S01]  /*0100*/  UMOV UR4, 0x400 ;  /* 0x0000040000047882 */ /* 0x000fe20000000000 */
[----:B------:R-:W-:Y:S01]  /*0110*/  IADD3 R2, PT, PT, R6, 0x1f, RZ ;  /* 0x0000001f06027810 */ /* 0x000fe20007ffe0ff */
[----:B------:R-:W-:Y:S01]  /*0120*/  UIADD3 UR5, UPT, UPT, UR4, 0x1000, URZ ;  /* 0x0000100004057890 */ /* 0x000fe2000fffe0ff */
[----:B------:R-:W-:Y:S01]  /*0130*/  MOV R25, RZ ;  /* 0x000000ff00197202 */ /* 0x000fe20000000f00 */
[-C--:B------:R-:W-:Y:S01]  /*0140*/  IMAD R17, R18, R6.reuse, R21 ;  /* 0x0000000612117224 */ /* 0x080fe200078e0215 */
[----:B------:R-:W-:Y:S01]  /*0150*/  SHF.R.U32.HI R2, RZ, 0x5, R2 ;  /* 0x00000005ff027819 */ /* 0x000fe20000011602 */
[----:B------:R-:W-:Y:S01]  /*0160*/  IMAD R7, R20, R6, R19 ;  /* 0x0000000614077224 */ /* 0x000fe200078e0213 */
[----:B------:R-:W1:Y:S02]  /*0170*/  LDC R0, c[0x0][0x398] ;  /* 0x0000e600ff007b82 */ /* 0x000e640000000800 */
[----:B------:R-:W-:-:S06]  /*0180*/  IADD3 R16, PT, PT, -R2, RZ, RZ ;  /* 0x000000ff02107210 */ /* 0x000fcc0007ffe1ff */
[----:B------:R-:W2:Y:S01]  /*0190*/  LDC.64 R22, c[0x0][0x380] ;  /* 0x0000e000ff167b82 */ /* 0x000ea20000000a00 */
[----:B0-----:R-:W-:Y:S02]  /*01a0*/  ULEA UR4, UR6, UR4, 0x18 ;  /* 0x0000000406047291 */ /* 0x001fe4000f8ec0ff */
[----:B------:R-:W-:-:S04]  /*01b0*/  ULEA UR5, UR6, UR5, 0x18 ;  /* 0x0000000506057291 */ /* 0x000fc8000f8ec0ff */
[C---:B------:R-:W-:Y:S02]  /*01c0*/  LEA R5, R18.reuse, UR4, 0x7 ;  /* 0x0000000412057c11 */ /* 0x040fe4000f8e38ff */
[C---:B------:R-:W-:Y:S02]  /*01d0*/  LEA R3, R19.reuse, UR5, 0x2 ;  /* 0x0000000513037c11 */ /* 0x040fe4000f8e10ff */
[----:B------:R-:W-:Y:S02]  /*01e0*/  LEA R4, R19, R5, 0x2 ;  /* 0x0000000513047211 */ /* 0x000fe400078e10ff */
[----:B------:R-:W-:-:S07]  /*01f0*/  LEA R2, R18, R3, 0x7 ;  /* 0x0000000312027211 */ /* 0x000fce00078e38ff */
.L_x_1:
[----:B-1----:R-:W-:Y:S01]  /*0200*/  MOV R6, R0 ;  /* 0x0000000000067202 */ /* 0x002fe20000000f00 */
[----:B------:R-:W-:Y:S01]  /*0210*/  HFMA2 R29, -RZ, RZ, 0, 0 ;  /* 0x00000000ff1d7431 */ /* 0x000fe200000001ff */
[----:B------:R-:W-:Y:S02]  /*0220*/  VIMNMX R9, PT, PT, R21, R18, !PT ;  /* 0x0000001215097248 */ /* 0x000fe40007fe0100 */
[-C--:B------:R-:W-:Y:S02]  /*0230*/  ISETP.GE.AND P0, PT, R19, R6.reuse, PT ;  /* 0x000000061300720c */ /* 0x080fe40003f06270 */
[-C--:B------:R-:W-:Y:S01]  /*0240*/  ISETP.GE.AND P1, PT, R9, R6.reuse, PT ;  /* 0x000000060900720c */ /* 0x080fe20003f26270 */
[----:B--2---:R-:W-:Y:S01]  /*0250*/  IMAD.WIDE R8, R7, 0x4, R22 ;  /* 0x0000000407087825 */ /* 0x004fe200078e0216 */
[----:B------:R-:W-:Y:S02]  /*0260*/  ISETP.GE.U32.OR P0, PT, R20, R6, P0 ;  /* 0x000000061400720c */ /* 0x000fe40000706470 */
[----:B------:R-:W-:-:S09]  /*0270*/  MOV R24, RZ ;  /* 0x000000ff00187202 */ /* 0x000fd20000000f00 */
[----:B------:R-:W0:Y:S02]  /*0280*/  @!P1 LDC.64 R10, c[0x0][0x388] ;  /* 0x0000e200ff0a9b82 */ /* 0x000e240000000a00 */
[----:B------:R-:W2:Y:S01]  /*0290*/  @!P0 LDG.E R29, desc[UR8][R8.64] ;  /* 0x00000008081d8981 */ /* 0x000ea2000c1e1900 */
[----:B0-----:R-:W-:-:S05]  /*02a0*/  @!P1 IMAD.WIDE R10, R17, 0x4, R10 ;  /* 0x00000004110a9825 */ /* 0x001fca00078e020a */
[----:B------:R-:W3:Y:S04]  /*02b0*/  @!P1 LDG.E R24, desc[UR8][R10.64] ;  /* 0x000000080a189981 */ /* 0x000ee8000c1e1900 */
[----:B--2---:R-:W-:Y:S04]  /*02c0*/  STS [R4], R29 ;  /* 0x0000001d04007388 */ /* 0x004fe80000000800 */
[----:B---3--:R-:W-:Y:S01]  /*02d0*/  STS [R2], R24 ;  /* 0x0000001802007388 */ /* 0x008fe20000000800 */
[----:B------:R-:W-:Y:S06]  /*02e0*/  BAR.SYNC.DEFER_BLOCKING 0x0 ;  /* 0x0000000000007b1d */ /* 0x000fec0000010000 */
[----:B------:R-:W-:Y:S04]  /*02f0*/  LDS R26, [R3] ;  /* 0x00000000031a7984 */ /* 0x000fe80000000800 */
[----:B------:R-:W0:Y:S04]  /*0300*/  LDS.128 R12, [R5] ;  /* 0x00000000050c7984 */ /* 0x000e280000000c00 */
[----:B------:R-:W1:Y:S04]  /*0310*/  LDS R28, [R3+0x80] ;  /* 0x00008000031c7984 */ /* 0x000e680000000800 */
[----:B------:R-:W2:Y:S04]  /*0320*/  LDS R27, [R3+0x100] ;  /* 0x00010000031b7984 */ /* 0x000ea80000000800 */
[----:B------:R-:W-:Y:S04]  /*0330*/  LDS.128 R8, [R5+0x10] ;  /* 0x0000100005087984 */ /* 0x000fe80000000c00 */
[----:B------:R-:W-:Y:S01]  /*0340*/  LDS R24, [R3+0x280] ;  /* 0x0002800003187984 */ /* 0x000fe20000000800 */
[----:B0-----:R-:W-:-:S03]  /*0350*/  FFMA R26, R12, R26, R25 ;  /* 0x0000001a0c1a7223 */ /* 0x001fc60000000019 */
[----:B------:R-:W0:Y:S01]  /*0360*/  LDS R12, [R3+0x180] ;  /* 0x00018000030c7984 */ /* 0x000e220000000800 */
[----:B-1----:R-:W-:-:S03]  /*0370*/  FFMA R26, R28, R13, R26 ;  /* 0x0000000d1c1a7223 */ /* 0x002fc6000000001a */
[----:B------:R-:W1:Y:S01]  /*0380*/  LDS R13, [R3+0x200] ;  /* 0x00020000030d7984 */ /* 0x000e620000000800 */
[----:B--2---:R-:W-:-:S03]  /*0390*/  FFMA R27, R27, R14, R26 ;  /* 0x0000000e1b1b7223 */ /* 0x004fc6000000001a */
[----:B------:R-:W2:Y:S01]  /*03a0*/  LDS R25, [R3+0x300] ;  /* 0x0003000003197984 */ /* 0x000ea20000000800 */
[----:B0-----:R-:W-:-:S03]  /*03b0*/  FFMA R15, R12, R15, R27 ;  /* 0x0000000f0c0f7223 */ /* 0x001fc6000000001b */
[----:B------:R-:W-:Y:S01]  /*03c0*/  LDS R27, [R3+0x400] ;  /* 0x00040000031b7984 */ /* 0x000fe20000000800 */
[----:B-1----:R-:W-:-:S03]  /*03d0*/  FFMA R13, R8, R13, R15 ;  /* 0x0000000d080d7223 */ /* 0x002fc6000000000f */
[----:B------:R-:W0:Y:S01]  /*03e0*/  LDS R8, [R3+0x380] ;  /* 0x0003800003087984 */ /* 0x000e220000000800 */
[----:B------:R-:W-:-:S03]  /*03f0*/  FFMA R26, R24, R9, R13 ;  /* 0x00000009181a7223 */ /* 0x000fc6000000000d */
[----:B------:R-:W1:Y:S04]  /*0400*/  LDS.128 R12, [R5+0x20] ;  /* 0x00002000050c7984 */ /* 0x000e680000000c00 */
[----:B------:R-:W3:Y:S01]  /*0410*/  LDS R24, [R3+0x480] ;  /* 0x0004800003187984 */ /* 0x000ee20000000800 */
[----:B--2---:R-:W-:-:S03]  /*0420*/  FFMA R9, R25, R10, R26 ;  /* 0x0000000a19097223 */ /* 0x004fc6000000001a */
[----:B------:R-:W2:Y:S01]  /*0430*/  LDS R25, [R3+0x500] ;  /* 0x0005000003197984 */ /* 0x000ea20000000800 */
[----:B0-----:R-:W-:-:S04]  /*0440*/  FFMA R9, R8, R11, R9 ;  /* 0x0000000b08097223 */ /* 0x001fc80000000009 */
[----:B-1----:R-:W-:Y:S02]  /*0450*/  FFMA R9, R12, R27, R9 ;  /* 0x0000001b0c097223 */ /* 0x002fe40000000009 */
[----:B------:R-:W0:Y:S02]  /*0460*/  LDS R12, [R3+0x580] ;  /* 0x00058000030c7984 */ /* 0x000e240000000800 */
[----:B---3--:R-:W-:Y:S02]  /*0470*/  FFMA R26, R24, R13, R9 ;  /* 0x0000000d181a7223 */ /* 0x008fe40000000009 */
[----:B------:R-:W-:Y:S04]  /*0480*/  LDS R27, [R3+0x600] ;  /* 0x00060000031b7984 */ /* 0x000fe80000000800 */
        /* <DEDUP_REMOVED lines=36> */
[----:B------:R-:W1:Y:S01]  /*06d0*/  LDS.128 R8, [R5+0x70] ;  /* 0x0000700005087984 */ /* 0x000e620000000c00 */
[----:B--2---:R-:W-:-:S03]  /*06e0*/  FFMA R25, R25, R14, R24 ;  /* 0x0000000e19197223 */ /* 0x004fc60000000018 */
[----:B------:R-:W2:Y:S04]  /*06f0*/  LDS R27, [R3+0xe80] ;  /* 0x000e8000031b7984 */ /* 0x000ea80000000800 */
[----:B------:R-:W3:Y:S04]  /*0700*/  LDS R24, [R3+0xf00] ;  /* 0x000f000003187984 */ /* 0x000ee80000000800 */
[----:B------:R-:W4:Y:S01]  /*0710*/  LDS R14, [R3+0xf80] ;  /* 0x000f8000030e7984 */ /* 0x000f220000000800 */
[----:B------:R-:W-:Y:S01]  /*0720*/  IADD3 R16, PT, PT, R16, 0x1, RZ ;  /* 0x0000000110107810 */ /* 0x000fe20007ffe0ff */
[----:B------:R-:W-:Y:S03]  /*0730*/  BAR.SYNC.DEFER_BLOCKING 0x0 ;  /* 0x0000000000007b1d */ /* 0x000fe60000010000 */
[----:B------:R-:W-:Y:S01]  /*0740*/  ISETP.NE.AND P0, PT, R16, RZ, PT ;  /* 0x000000ff1000720c */ /* 0x000fe20003f05270 */
[----:B0-----:R-:W-:-:S04]  /*0750*/  FFMA R15, R12, R15, R25 ;  /* 0x0000000f0c0f7223 */ /* 0x001fc80000000019 */
[----:B-1----:R-:W-:-:S04]  /*0760*/  FFMA R8, R8, R13, R15 ;  /* 0x0000000d08087223 */ /* 0x002fc8000000000f */
[----:B--2---:R-:W-:-:S04]  /*0770*/  FFMA R9, R27, R9, R8 ;  /* 0x000000091b097223 */ /* 0x004fc80000000008 */
[----:B---3--:R-:W-:Y:S01]  /*0780*/  FFMA R9, R24, R10, R9 ;  /* 0x0000000a18097223 */ /* 0x008fe20000000009 */
[----:B------:R-:W-:Y:S02]  /*0790*/  IADD3 R18, PT, PT, R18, 0x20, RZ ;  /* 0x0000002012127810 */ /* 0x000fe40007ffe0ff */
[----:B------:R-:W-:Y:S01]  /*07a0*/  IADD3 R7, PT, PT, R7, 0x20, RZ ;  /* 0x0000002007077810 */ /* 0x000fe20007ffe0ff */
[----:B----4-:R-:W-:Y:S01]  /*07b0*/  FFMA R25, R14, R11, R9 ;  /* 0x0000000b0e197223 */ /* 0x010fe20000000009 */
[----:B------:R-:W-:Y:S02]  /*07c0*/  IADD3 R19, PT, PT, R19, 0x20, RZ ;  /* 0x0000002013137810 */ /* 0x000fe40007ffe0ff */
[----:B------:R-:W-:Y:S01]  /*07d0*/  LEA R17, R6, R17, 0x5 ;  /* 0x0000001106117211 */ /* 0x000fe200078e28ff */
[----:B------:R-:W-:Y:S06]  /*07e0*/  @P0 BRA `(.L_x_1) ;  /* 0xfffffff800840947 */ /* 0x000fec000383ffff */
.L_x_0:
[----:B------:R-:W-:-:S04]  /*07f0*/  VIMNMX R3, PT, PT, R20, R21, !PT ;  /* 0x0000001514037248 */ /* 0x000fc80007fe0100 */
[----:B------:R-:W-:-:S13]  /*0800*/  ISETP.GE.AND P0, PT, R3, R6, PT ;  /* 0x000000060300720c */ /* 0x000fda0003f06270 */
[----:B------:R-:W-:Y:S05]  /*0810*/  @P0 EXIT ;  /* 0x000000000000094d */ /* 0x000fea0003800000 */
[----:B------:R-:W0:Y:S01]  /*0820*/  LDC.64 R2, c[0x0][0x390] ;  /* 0x0000e400ff027b82 */ /* 0x000e220000000a00 */
[----:B------:R-:W-:-:S04]  /*0830*/  IMAD R21, R20, R6, R21 ;  /* 0x0000000614157224 */ /* 0x000fc800078e0215 */
[----:B0-----:R-:W-:-:S05]  /*0840*/  IMAD.WIDE R2, R21, 0x4, R2 ;  /* 0x0000000415027825 */ /* 0x001fca00078e0202 */
[----:B------:R-:W-:Y:S01]  /*0850*/  STG.E desc[UR8][R2.64], R25 ;  /* 0x0000001902007986 */ /* 0x000fe2000c101908 */
[----:B------:R-:W-:Y:S05]  /*0860*/  EXIT ;  /* 0x000000000000794d */ /* 0x000fea0003800000 */
.L_x_2:
[----:B------:R-:W-:-:S00]  /*0870*/  BRA `(.L_x_2) ;  /* 0xfffffffc00fc7947 */ /* 0x000fc0000383ffff */
[----:B------:R-:W-:-:S00]  /*0880*/  NOP ;  /* 0x0000000000007918 */ /* 0x000fc00000000000 */
[----:B------:R-:W-:-:S00]  /*0890*/  NOP ;  /* 0x0000000000007918 */ /* 0x000fc00000000000 */
[----:B------:R-:W-:-:S00]  /*08a0*/  NOP ;  /* 0x0000000000007918 */ /* 0x000fc00000000000 */
[----:B------:R-:W-:-:S00]  /*08b0*/  NOP ;  /* 0x0000000000007918 */ /* 0x000fc00000000000 */
[----:B------:R-:W-:-:S00]  /*08c0*/  NOP ;  /* 0x0000000000007918 */ /* 0x000fc00000000000 */
[----:B------:R-:W-:-:S00]  /*08d0*/  NOP ;  /* 0x0000000000007918 */ /* 0x000fc00000000000 */
[----:B------:R-:W-:-:S00]  /*08e0*/  NOP ;  /* 0x0000000000007918 */ /* 0x000fc00000000000 */
[----:B------:R-:W-:-:S00]  /*08f0*/  NOP ;  /* 0x0000000000007918 */ /* 0x000fc00000000000 */
.L_x_3:


//--------------------- .nv.shared._Z16matmul_optimizedPfS_S_i --------------------------
	.section	.nv.shared._Z16matmul_optimizedPfS_S_i,"aw",@nobits
	.sectionflags	@""
	.align	4
.nv.shared._Z16matmul_optimizedPfS_S_i:
	.zero		9216


//--------------------- .nv.shared.reserved.0     --------------------------
	.section	.nv.shared.reserved.0,"aw",@nobits
	.weak		__nv_reservedSMEM_offset_0_alias
	.size		__nv_reservedSMEM_offset_0_alias, 0, 64
	.other		__nv_reservedSMEM_offset_0_alias,@"STO_CUDA_RESERVED_SHARED STV_DEFAULT"
__nv_reservedSMEM_offset_0_alias:
	.zero		0
	.zero		64


//--------------------- .nv.constant0._Z16matmul_optimizedPfS_S_i --------------------------
	.section	.nv.constant0._Z16matmul_optimizedPfS_S_i,"a",@progbits
	.sectionflags	@""
	.align	4
.nv.constant0._Z16matmul_optimizedPfS_S_i:
	.zero		924


//--------------------- SYMBOLS --------------------------

	.type		.nv.reservedSmem.offset0,@object
	.size		.nv.reservedSmem.offset0,0x4
	.type		.nv.reservedSmem.cap,@object
	.size		.nv.reservedSmem.cap,0x4
